//
// Generated by NVIDIA NVVM Compiler
//
// Compiler Build ID: CL-36424714
// Cuda compilation tools, release 13.0, V13.0.88
// Based on NVVM 20.0.0
//

.version 9.0
.target sm_100
.address_size 64

	// .globl	_Z19tensor_expm1_kernelPfS_
.global .align 4 .b8 self[256];
.global .align 4 .b8 exp_val[256];
.global .align 4 .b8 result[256];

.visible .entry _Z19tensor_expm1_kernelPfS_(
	.param .u64 .ptr .align 1 _Z19tensor_expm1_kernelPfS__param_0,
	.param .u64 .ptr .align 1 _Z19tensor_expm1_kernelPfS__param_1
)
{
	.reg .pred 	%p<4>;
	.reg .b32 	%r<11>;
	.reg .b32 	%f<5>;
	.reg .b64 	%rd<19>;

	ld.param.u64 	%rd1, [_Z19tensor_expm1_kernelPfS__param_0];
	ld.param.u64 	%rd2, [_Z19tensor_expm1_kernelPfS__param_1];
	mov.u32 	%r3, %tid.y;
	mov.u32 	%r4, %ctaid.y;
	mov.u32 	%r5, %ntid.y;
	mad.lo.s32 	%r1, %r4, %r5, %r3;
	mov.u32 	%r6, %tid.x;
	mov.u32 	%r7, %ctaid.x;
	mov.u32 	%r8, %ntid.x;
	mad.lo.s32 	%r2, %r7, %r8, %r6;
	setp.gt.u32 	%p1, %r1, 7;
	setp.gt.s32 	%p2, %r2, 7;
	or.pred  	%p3, %p1, %p2;
	@%p3 bra 	$L__BB0_2;
	cvta.to.global.u64 	%rd3, %rd1;
	cvta.to.global.u64 	%rd4, %rd2;
	shl.b32 	%r9, %r1, 3;
	add.s32 	%r10, %r9, %r2;
	mul.wide.s32 	%rd5, %r10, 4;
	add.s64 	%rd6, %rd3, %rd5;
	ld.global.f32 	%f1, [%rd6];
	mul.wide.u32 	%rd7, %r1, 32;
	mov.u64 	%rd8, self;
	add.s64 	%rd9, %rd8, %rd7;
	mul.wide.s32 	%rd10, %r2, 4;
	add.s64 	%rd11, %rd9, %rd10;
	st.global.f32 	[%rd11], %f1;
	mul.f32 	%f2, %f1, 0f3FB8AA3B;
	ex2.approx.f32 	%f3, %f2;
	mov.u64 	%rd12, exp_val;
	add.s64 	%rd13, %rd12, %rd7;
	add.s64 	%rd14, %rd13, %rd10;
	st.global.f32 	[%rd14], %f3;
	add.f32 	%f4, %f3, 0fBF800000;
	mov.u64 	%rd15, result;
	add.s64 	%rd16, %rd15, %rd7;
	add.s64 	%rd17, %rd16, %rd10;
	st.global.f32 	[%rd17], %f4;
	add.s64 	%rd18, %rd4, %rd5;
	st.global.f32 	[%rd18], %f4;
$L__BB0_2:
	ret;

}


// ===== COMPILED SASS (sm_100) =====

	.target	sm_100

	.elftype	@"ET_EXEC"


//--------------------- .note.nv.tkinfo           --------------------------
	.section	.note.nv.tkinfo,"",@"SHT_NOTE"
	.sectionflags	@"SHF_NOTE_NV_TKINFO"
	.tkinfo
        /*0018*/ 	.word	0x00000002
        /*0030*/ 	.string	""
        /*0030*/ 	.string	"ptxas"
        /*0030*/ 	.string	"Cuda compilation tools, release 13.0, V13.0.88"
        /*0030*/ 	.string	"Build cuda_13.0.r13.0/compiler.36424714_0"
        /*0030*/ 	.string	"-arch sm_100 -m 64 "



//--------------------- .note.nv.cuinfo           --------------------------
	.section	.note.nv.cuinfo,"",@"SHT_NOTE"
	.sectionflags	@"SHF_NOTE_NV_CUINFO"
        /*0018*/ 	.short	0x0002
        /*001a*/ 	.short	0x0064
        /*001c*/ 	.short	0x0082
	.zero		2


//--------------------- .nv.info                  --------------------------
	.section	.nv.info,"",@"SHT_CUDA_INFO"
	.align	4


	//----- nvinfo : EIATTR_REGCOUNT
	.align		4
        /*0000*/ 	.byte	0x04, 0x2f
        /*0002*/ 	.short	(.L_4 - .L_3)
	.align		4
.L_3:
        /*0004*/ 	.word	index@(_Z19tensor_expm1_kernelPfS_)
        /*0008*/ 	.word	0x00000016


	//----- nvinfo : EIATTR_FRAME_SIZE
	.align		4
.L_4:
        /*000c*/ 	.byte	0x04, 0x11
        /*000e*/ 	.short	(.L_6 - .L_5)
	.align		4
.L_5:
        /*0010*/ 	.word	index@(_Z19tensor_expm1_kernelPfS_)
        /*0014*/ 	.word	0x00000000


	//----- nvinfo : EIATTR_MIN_STACK_SIZE
	.align		4
.L_6:
        /*0018*/ 	.byte	0x04, 0x12
        /*001a*/ 	.short	(.L_8 - .L_7)
	.align		4
.L_7:
        /*001c*/ 	.word	index@(_Z19tensor_expm1_kernelPfS_)
        /*0020*/ 	.word	0x00000000
.L_8:


//--------------------- .nv.compat                --------------------------
	.section	.nv.compat,"",@"SHT_CUDA_COMPAT_INFO"
	.align	4
        /*0000*/ 	.byte	0x02, 0x09, 0x00, 0x00, 0x02, 0x02, 0x01, 0x00, 0x02, 0x05, 0x05, 0x00, 0x03, 0x07, 0x01, 0x01
        /*0010*/ 	.byte	0x02, 0x03, 0x00, 0x00, 0x02, 0x06, 0x01, 0x00, 0x04, 0x0b, 0x08, 0x00, 0x01, 0x00, 0x00, 0x00
        /*0020*/ 	.byte	0x00, 0x00, 0x00, 0x00


//--------------------- .nv.info._Z19tensor_expm1_kernelPfS_ --------------------------
	.section	.nv.info._Z19tensor_expm1_kernelPfS_,"",@"SHT_CUDA_INFO"
	.sectionflags	@""
	.align	4


	//----- nvinfo : EIATTR_CUDA_API_VERSION
	.align		4
        /*0000*/ 	.byte	0x04, 0x37
        /*0002*/ 	.short	(.L_10 - .L_9)
.L_9:
        /*0004*/ 	.word	0x00000082


	//----- nvinfo : EIATTR_KPARAM_INFO
	.align		4
.L_10:
        /*0008*/ 	.byte	0x04, 0x17
        /*000a*/ 	.short	(.L_12 - .L_11)
.L_11:
        /*000c*/ 	.word	0x00000000
        /*0010*/ 	.short	0x0001
        /*0012*/ 	.short	0x0008
        /*0014*/ 	.byte	0x00, 0xf5, 0x21, 0x00


	//----- nvinfo : EIATTR_KPARAM_INFO
	.align		4
.L_12:
        /*0018*/ 	.byte	0x04, 0x17
        /*001a*/ 	.short	(.L_14 - .L_13)
.L_13:
        /*001c*/ 	.word	0x00000000
        /*0020*/ 	.short	0x0000
        /*0022*/ 	.short	0x0000
        /*0024*/ 	.byte	0x00, 0xf5, 0x21, 0x00


	//----- nvinfo : EIATTR_SPARSE_MMA_MASK
	.align		4
.L_14:
        /*0028*/ 	.byte	0x03, 0x50
        /*002a*/ 	.short	0x0000


	//----- nvinfo : EIATTR_MAXREG_COUNT
	.align		4
        /*002c*/ 	.byte	0x03, 0x1b
        /*002e*/ 	.short	0x00ff


	//----- nvinfo : EIATTR_MERCURY_ISA_VERSION
	.align		4
        /*0030*/ 	.byte	0x03, 0x5f
        /*0032*/ 	.short	0x0101


	//----- nvinfo : EIATTR_VRC_CTA_INIT_COUNT
	.align		4
        /*0034*/ 	.byte	0x02, 0x4a
	.zero		1
	.zero		1


	//----- nvinfo : EIATTR_EXIT_INSTR_OFFSETS
	.align		4
        /*0038*/ 	.byte	0x04, 0x1c
        /*003a*/ 	.short	(.L_16 - .L_15)


	//   ....[0]....
.L_15:
        /*003c*/ 	.word	0x000000b0


	//   ....[1]....
        /*0040*/ 	.word	0x00000260


	//----- nvinfo : EIATTR_CBANK_PARAM_SIZE
	.align		4
.L_16:
        /*0044*/ 	.byte	0x03, 0x19
        /*0046*/ 	.short	0x0010


	//----- nvinfo : EIATTR_PARAM_CBANK
	.align		4
        /*0048*/ 	.byte	0x04, 0x0a
        /*004a*/ 	.short	(.L_18 - .L_17)
	.align		4
.L_17:
        /*004c*/ 	.word	index@(.nv.constant0._Z19tensor_expm1_kernelPfS_)
        /*0050*/ 	.short	0x0380
        /*0052*/ 	.short	0x0010


	//----- nvinfo : EIATTR_SW_WAR
	.align		4
.L_18:
        /*0054*/ 	.byte	0x04, 0x36
        /*0056*/ 	.short	(.L_20 - .L_19)
.L_19:
        /*0058*/ 	.word	0x00000008
.L_20:


//--------------------- .nv.callgraph             --------------------------
	.section	.nv.callgraph,"",@"SHT_CUDA_CALLGRAPH"
	.align	4
	.sectionentsize	8
	.align		4
        /*0000*/ 	.word	0x00000000
	.align		4
        /*0004*/ 	.word	0xffffffff
	.align		4
        /*0008*/ 	.word	0x00000000
	.align		4
        /*000c*/ 	.word	0xfffffffe
	.align		4
        /*0010*/ 	.word	0x00000000
	.align		4
        /*0014*/ 	.word	0xfffffffd
	.align		4
        /*0018*/ 	.word	0x00000000
	.align		4
        /*001c*/ 	.word	0xfffffffc


//--------------------- .nv.constant4             --------------------------
	.section	.nv.constant4,"a",@progbits
	.align	8
	.align		8
.nv.constant4:
        /*0000*/ 	.dword	self
	.align		8
        /*0008*/ 	.dword	exp_val
	.align		8
        /*0010*/ 	.dword	result


//--------------------- .text._Z19tensor_expm1_kernelPfS_ --------------------------
	.section	.text._Z19tensor_expm1_kernelPfS_,"ax",@progbits
	.align	128
        .global         _Z19tensor_expm1_kernelPfS_
        .type           _Z19tensor_expm1_kernelPfS_,@function
        .size           _Z19tensor_expm1_kernelPfS_,(.L_x_1 - _Z19tensor_expm1_kernelPfS_)
        .other          _Z19tensor_expm1_kernelPfS_,@"STO_CUDA_ENTRY STV_DEFAULT"
_Z19tensor_expm1_kernelPfS_:
.text._Z19tensor_expm1_kernelPfS_:
[----:B------:R-:W-:Y:S01]  /*0000*/  LDC R1, c[0x0][0x37c] ;  /* 0x0000df00ff017b82 */ /* 0x000fe20000000800 */
[----:B------:R-:W0:Y:S07]  /*0010*/  S2R R0, SR_TID.X ;  /* 0x0000000000007919 */ /* 0x000e2e0000002100 */
[----:B------:R-:W1:Y:S01]  /*0020*/  LDC R2, c[0x0][0x364] ;  /* 0x0000d900ff027b82 */ /* 0x000e620000000800 */
[----:B------:R-:W1:Y:S07]  /*0030*/  S2R R15, SR_TID.Y ;  /* 0x00000000000f7919 */ /* 0x000e6e0000002200 */
[----:B------:R-:W0:Y:S08]  /*0040*/  S2UR UR5, SR_CTAID.X ;  /* 0x00000000000579c3 */ /* 0x000e300000002500 */
[----:B------:R-:W0:Y:S08]  /*0050*/  LDC R3, c[0x0][0x360] ;  /* 0x0000d800ff037b82 */ /* 0x000e300000000800 */
[----:B------:R-:W1:Y:S01]  /*0060*/  S2UR UR4, SR_CTAID.Y ;  /* 0x00000000000479c3 */ /* 0x000e620000002600 */
[----:B0-----:R-:W-:-:S05]  /*0070*/  IMAD R0, R3, UR5, R0 ;  /* 0x0000000503007c24 */ /* 0x001fca000f8e0200 */
[----:B------:R-:W-:Y:S01]  /*0080*/  ISETP.GT.AND P0, PT, R0, 0x7, PT ;  /* 0x000000070000780c */ /* 0x000fe20003f04270 */
[----:B-1----:R-:W-:-:S05]  /*0090*/  IMAD R15, R2, UR4, R15 ;  /* 0x00000004020f7c24 */ /* 0x002fca000f8e020f */
[----:B------:R-:W-:-:S13]  /*00a0*/  ISETP.GT.U32.OR P0, PT, R15, 0x7, P0 ;  /* 0x000000070f00780c */ /* 0x000fda0000704470 */
[----:B------:R-:W-:Y:S05]  /*00b0*/  @P0 EXIT ;  /* 0x000000000000094d */ /* 0x000fea0003800000 */
[----:B------:R-:W0:Y:S01]  /*00c0*/  LDC.64 R6, c[0x0][0x380] ;  /* 0x0000e000ff067b82 */ /* 0x000e220000000a00 */
[----:B------:R-:W1:Y:S01]  /*00d0*/  LDCU.64 UR4, c[0x0][0x358] ;  /* 0x00006b00ff0477ac */ /* 0x000e620008000a00 */
[----:B------:R-:W-:-:S06]  /*00e0*/  LEA R5, R15, R0, 0x3 ;  /* 0x000000000f057211 */ /* 0x000fcc00078e18ff */
[----:B------:R-:W2:Y:S08]  /*00f0*/  LDC.64 R8, c[0x4][RZ] ;  /* 0x01000000ff087b82 */ /* 0x000eb00000000a00 */
[----:B------:R-:W3:Y:S01]  /*0100*/  LDC.64 R10, c[0x4][0x8] ;  /* 0x01000200ff0a7b82 */ /* 0x000ee20000000a00 */
[----:B0-----:R-:W-:-:S07]  /*0110*/  IMAD.WIDE R6, R5, 0x4, R6 ;  /* 0x0000000405067825 */ /* 0x001fce00078e0206 */
[----:B------:R-:W0:Y:S01]  /*0120*/  LDC.64 R12, c[0x4][0x10] ;  /* 0x01000400ff0c7b82 */ /* 0x000e220000000a00 */
[----:B-1----:R0:W4:Y:S01]  /*0130*/  LDG.E R17, desc[UR4][R6.64] ;  /* 0x0000000406117981 */ /* 0x002122000c1e1900 */
[----:B--2---:R-:W-:-:S06]  /*0140*/  IMAD.WIDE.U32 R8, R15, 0x20, R8 ;  /* 0x000000200f087825 */ /* 0x004fcc00078e0008 */
[----:B------:R-:W1:Y:S01]  /*0150*/  LDC.64 R2, c[0x0][0x388] ;  /* 0x0000e200ff027b82 */ /* 0x000e620000000a00 */
[----:B------:R-:W-:-:S04]  /*0160*/  IMAD.WIDE R8, R0, 0x4, R8 ;  /* 0x0000000400087825 */ /* 0x000fc800078e0208 */
[----:B---3--:R-:W-:-:S04]  /*0170*/  IMAD.WIDE.U32 R10, R15, 0x20, R10 ;  /* 0x000000200f0a7825 */ /* 0x008fc800078e000a */
[----:B------:R-:W-:-:S04]  /*0180*/  IMAD.WIDE R10, R0, 0x4, R10 ;  /* 0x00000004000a7825 */ /* 0x000fc800078e020a */
[----:B0-----:R-:W-:-:S04]  /*0190*/  IMAD.WIDE.U32 R6, R15, 0x20, R12 ;  /* 0x000000200f067825 */ /* 0x001fc800078e000c */
[----:B-1----:R-:W-:-:S04]  /*01a0*/  IMAD.WIDE R2, R5, 0x4, R2 ;  /* 0x0000000405027825 */ /* 0x002fc800078e0202 */
[----:B------:R-:W-:-:S04]  /*01b0*/  IMAD.WIDE R6, R0, 0x4, R6 ;  /* 0x0000000400067825 */ /* 0x000fc800078e0206 */
[----:B----4-:R-:W-:Y:S01]  /*01c0*/  FMUL R4, R17, 1.4426950216293334961 ;  /* 0x3fb8aa3b11047820 */ /* 0x010fe20000400000 */
[----:B------:R-:W-:Y:S04]  /*01d0*/  STG.E desc[UR4][R8.64], R17 ;  /* 0x0000001108007986 */ /* 0x000fe8000c101904 */
[----:B------:R-:W-:-:S13]  /*01e0*/  FSETP.GEU.AND P0, PT, R4, -126, PT ;  /* 0xc2fc00000400780b */ /* 0x000fda0003f0e000 */
[----:B------:R-:W-:-:S04]  /*01f0*/  @!P0 FMUL R4, R4, 0.5 ;  /* 0x3f00000004048820 */ /* 0x000fc80000400000 */
[----:B------:R-:W0:Y:S02]  /*0200*/  MUFU.EX2 R19, R4 ;  /* 0x0000000400137308 */ /* 0x000e240000000800 */
[----:B0-----:R-:W-:-:S04]  /*0210*/  @!P0 FMUL R19, R19, R19 ;  /* 0x0000001313138220 */ /* 0x001fc80000400000 */
[----:B------:R-:W-:Y:S01]  /*0220*/  FADD R13, R19, -1 ;  /* 0xbf800000130d7421 */ /* 0x000fe20000000000 */
[----:B------:R-:W-:Y:S04]  /*0230*/  STG.E desc[UR4][R10.64], R19 ;  /* 0x000000130a007986 */ /* 0x000fe8000c101904 */
[----:B------:R-:W-:Y:S04]  /*0240*/  STG.E desc[UR4][R6.64], R13 ;  /* 0x0000000d06007986 */ /* 0x000fe8000c101904 */
[----:B------:R-:W-:Y:S01]  /*0250*/  STG.E desc[UR4][R2.64], R13 ;  /* 0x0000000d02007986 */ /* 0x000fe2000c101904 */
[----:B------:R-:W-:Y:S05]  /*0260*/  EXIT ;  /* 0x000000000000794d */ /* 0x000fea0003800000 */
.L_x_0:
[----:B------:R-:W-:-:S00]  /*0270*/  BRA `(.L_x_0) ;  /* 0xfffffffc00fc7947 */ /* 0x000fc0000383ffff */
[----:B------:R-:W-:-:S00]  /*0280*/  NOP ;  /* 0x0000000000007918 */ /* 0x000fc00000000000 */
[----:B------:R-:W-:-:S00]  /*0290*/  NOP ;  /* 0x0000000000007918 */ /* 0x000fc00000000000 */
[----:B------:R-:W-:-:S00]  /*02a0*/  NOP ;  /* 0x0000000000007918 */ /* 0x000fc00000000000 */
[----:B------:R-:W-:-:S00]  /*02b0*/  NOP ;  /* 0x0000000000007918 */ /* 0x000fc00000000000 */
[----:B------:R-:W-:-:S00]  /*02c0*/  NOP ;  /* 0x0000000000007918 */ /* 0x000fc00000000000 */
[----:B------:R-:W-:-:S00]  /*02d0*/  NOP ;  /* 0x0000000000007918 */ /* 0x000fc00000000000 */
[----:B------:R-:W-:-:S00]  /*02e0*/  NOP ;  /* 0x0000000000007918 */ /* 0x000fc00000000000 */
[----:B------:R-:W-:-:S00]  /*02f0*/  NOP ;  /* 0x0000000000007918 */ /* 0x000fc00000000000 */
.L_x_1:


//--------------------- .nv.shared.reserved.0     --------------------------
	.section	.nv.shared.reserved.0,"aw",@nobits
	.weak		__nv_reservedSMEM_offset_0_alias
	.size		__nv_reservedSMEM_offset_0_alias, 0, 64
	.other		__nv_reservedSMEM_offset_0_alias,@"STO_CUDA_RESERVED_SHARED STV_DEFAULT"
__nv_reservedSMEM_offset_0_alias:
	.zero		0
	.zero		64


//--------------------- .nv.global                --------------------------
	.section	.nv.global,"aw",@nobits
	.align	4
.nv.global:
	.type		result,@object
	.size		result,(self - result)
result:
	.zero		256
	.type		self,@object
	.size		self,(exp_val - self)
self:
	.zero		256
	.type		exp_val,@object
	.size		exp_val,(.L_1 - exp_val)
exp_val:
	.zero		256
.L_1:


//--------------------- .nv.constant0._Z19tensor_expm1_kernelPfS_ --------------------------
	.section	.nv.constant0._Z19tensor_expm1_kernelPfS_,"a",@progbits
	.sectionflags	@""
	.align	4
.nv.constant0._Z19tensor_expm1_kernelPfS_:
	.zero		912


//--------------------- SYMBOLS --------------------------

	.type		.nv.reservedSmem.offset0,@object
	.size		.nv.reservedSmem.offset0,0x4
